//
// Generated by NVIDIA NVVM Compiler
//
// Compiler Build ID: CL-36424714
// Cuda compilation tools, release 13.0, V13.0.88
// Based on NVVM 20.0.0
//

.version 9.0
.target sm_100
.address_size 64

	// .globl	_Z11copy_kernelyii

.visible .entry _Z11copy_kernelyii(
	.param .u64 _Z11copy_kernelyii_param_0,
	.param .u32 _Z11copy_kernelyii_param_1,
	.param .u32 _Z11copy_kernelyii_param_2
)
{
	.reg .pred 	%p<4>;
	.reg .b16 	%rs<6>;
	.reg .b32 	%r<24>;
	.reg .b64 	%rd<2>;

	ld.param.u64 	%rd1, [_Z11copy_kernelyii_param_0];
	ld.param.u32 	%r3, [_Z11copy_kernelyii_param_1];
	ld.param.u32 	%r4, [_Z11copy_kernelyii_param_2];
	mov.u32 	%r6, %ctaid.x;
	mov.u32 	%r7, %ntid.x;
	mov.u32 	%r8, %tid.x;
	mad.lo.s32 	%r1, %r6, %r7, %r8;
	mov.u32 	%r9, %ctaid.y;
	mov.u32 	%r10, %ntid.y;
	mov.u32 	%r11, %tid.y;
	mad.lo.s32 	%r12, %r9, %r10, %r11;
	setp.ge.s32 	%p1, %r1, %r3;
	setp.ge.s32 	%p2, %r12, %r4;
	or.pred  	%p3, %p1, %p2;
	@%p3 bra 	$L__BB0_2;
	mul.hi.s32 	%r13, %r1, -2139062143;
	add.s32 	%r14, %r13, %r1;
	shr.u32 	%r15, %r14, 31;
	shr.u32 	%r16, %r14, 7;
	add.s32 	%r17, %r16, %r15;
	add.s32 	%r18, %r1, %r17;
	cvt.u16.u32 	%rs1, %r18;
	mul.hi.u32 	%r19, %r12, -2139062143;
	shr.u32 	%r20, %r19, 7;
	mul.lo.s32 	%r21, %r20, 255;
	sub.s32 	%r22, %r12, %r21;
	cvt.u16.u32 	%rs2, %r22;
	shl.b32 	%r23, %r1, 2;
	and.b16  	%rs3, %rs1, 255;
	mov.b16 	%rs4, 255;
	mov.b16 	%rs5, 0;
	sust.b.2d.v4.b8.trap 	[%rd1, {%r23, %r12}], {%rs3, %rs2, %rs5, %rs4};
$L__BB0_2:
	ret;

}


// ===== COMPILED SASS (sm_100) =====

	.target	sm_100

	.elftype	@"ET_EXEC"


//--------------------- .note.nv.tkinfo           --------------------------
	.section	.note.nv.tkinfo,"",@"SHT_NOTE"
	.sectionflags	@"SHF_NOTE_NV_TKINFO"
	.tkinfo
        /*0018*/ 	.word	0x00000002
        /*0030*/ 	.string	""
        /*0030*/ 	.string	"ptxas"
        /*0030*/ 	.string	"Cuda compilation tools, release 13.0, V13.0.88"
        /*0030*/ 	.string	"Build cuda_13.0.r13.0/compiler.36424714_0"
        /*0030*/ 	.string	"-arch sm_100 -m 64 "



//--------------------- .note.nv.cuinfo           --------------------------
	.section	.note.nv.cuinfo,"",@"SHT_NOTE"
	.sectionflags	@"SHF_NOTE_NV_CUINFO"
        /*0018*/ 	.short	0x0002
        /*001a*/ 	.short	0x0064
        /*001c*/ 	.short	0x0082
	.zero		2


//--------------------- .nv.info                  --------------------------
	.section	.nv.info,"",@"SHT_CUDA_INFO"
	.align	4


	//----- nvinfo : EIATTR_REGCOUNT
	.align		4
        /*0000*/ 	.byte	0x04, 0x2f
        /*0002*/ 	.short	(.L_1 - .L_0)
	.align		4
.L_0:
        /*0004*/ 	.word	index@(_Z11copy_kernelyii)
        /*0008*/ 	.word	0x0000000a


	//----- nvinfo : EIATTR_FRAME_SIZE
	.align		4
.L_1:
        /*000c*/ 	.byte	0x04, 0x11
        /*000e*/ 	.short	(.L_3 - .L_2)
	.align		4
.L_2:
        /*0010*/ 	.word	index@(_Z11copy_kernelyii)
        /*0014*/ 	.word	0x00000000


	//----- nvinfo : EIATTR_MIN_STACK_SIZE
	.align		4
.L_3:
        /*0018*/ 	.byte	0x04, 0x12
        /*001a*/ 	.short	(.L_5 - .L_4)
	.align		4
.L_4:
        /*001c*/ 	.word	index@(_Z11copy_kernelyii)
        /*0020*/ 	.word	0x00000000
.L_5:


//--------------------- .nv.compat                --------------------------
	.section	.nv.compat,"",@"SHT_CUDA_COMPAT_INFO"
	.align	4
        /*0000*/ 	.byte	0x02, 0x09, 0x00, 0x00, 0x02, 0x02, 0x02, 0x00, 0x02, 0x05, 0x05, 0x00, 0x03, 0x07, 0x01, 0x01
        /*0010*/ 	.byte	0x02, 0x03, 0x00, 0x00, 0x02, 0x06, 0x01, 0x00, 0x04, 0x0b, 0x08, 0x00, 0x09, 0x00, 0x00, 0x00
        /*0020*/ 	.byte	0x00, 0x00, 0x00, 0x00


//--------------------- .nv.info._Z11copy_kernelyii --------------------------
	.section	.nv.info._Z11copy_kernelyii,"",@"SHT_CUDA_INFO"
	.sectionflags	@""
	.align	4


	//----- nvinfo : EIATTR_CUDA_API_VERSION
	.align		4
        /*0000*/ 	.byte	0x04, 0x37
        /*0002*/ 	.short	(.L_7 - .L_6)
.L_6:
        /*0004*/ 	.word	0x00000082


	//----- nvinfo : EIATTR_KPARAM_INFO
	.align		4
.L_7:
        /*0008*/ 	.byte	0x04, 0x17
        /*000a*/ 	.short	(.L_9 - .L_8)
.L_8:
        /*000c*/ 	.word	0x00000000
        /*0010*/ 	.short	0x0002
        /*0012*/ 	.short	0x000c
        /*0014*/ 	.byte	0x00, 0xf0, 0x11, 0x00


	//----- nvinfo : EIATTR_KPARAM_INFO
	.align		4
.L_9:
        /*0018*/ 	.byte	0x04, 0x17
        /*001a*/ 	.short	(.L_11 - .L_10)
.L_10:
        /*001c*/ 	.word	0x00000000
        /*0020*/ 	.short	0x0001
        /*0022*/ 	.short	0x0008
        /*0024*/ 	.byte	0x00, 0xf0, 0x11, 0x00


	//----- nvinfo : EIATTR_KPARAM_INFO
	.align		4
.L_11:
        /*0028*/ 	.byte	0x04, 0x17
        /*002a*/ 	.short	(.L_13 - .L_12)
.L_12:
        /*002c*/ 	.word	0x00000000
        /*0030*/ 	.short	0x0000
        /*0032*/ 	.short	0x0000
        /*0034*/ 	.byte	0x00, 0xf0, 0x21, 0x00


	//----- nvinfo : EIATTR_SPARSE_MMA_MASK
	.align		4
.L_13:
        /*0038*/ 	.byte	0x03, 0x50
        /*003a*/ 	.short	0x0000


	//----- nvinfo : EIATTR_MAXREG_COUNT
	.align		4
        /*003c*/ 	.byte	0x03, 0x1b
        /*003e*/ 	.short	0x00ff


	//----- nvinfo : EIATTR_MERCURY_ISA_VERSION
	.align		4
        /*0040*/ 	.byte	0x03, 0x5f
        /*0042*/ 	.short	0x0101


	//----- nvinfo : EIATTR_VRC_CTA_INIT_COUNT
	.align		4
        /*0044*/ 	.byte	0x02, 0x4a
	.zero		1
	.zero		1


	//----- nvinfo : EIATTR_EXIT_INSTR_OFFSETS
	.align		4
        /*0048*/ 	.byte	0x04, 0x1c
        /*004a*/ 	.short	(.L_15 - .L_14)


	//   ....[0]....
.L_14:
        /*004c*/ 	.word	0x000000c0


	//   ....[1]....
        /*0050*/ 	.word	0x000001d0


	//----- nvinfo : EIATTR_CBANK_PARAM_SIZE
	.align		4
.L_15:
        /*0054*/ 	.byte	0x03, 0x19
        /*0056*/ 	.short	0x0010


	//----- nvinfo : EIATTR_PARAM_CBANK
	.align		4
        /*0058*/ 	.byte	0x04, 0x0a
        /*005a*/ 	.short	(.L_17 - .L_16)
	.align		4
.L_16:
        /*005c*/ 	.word	index@(.nv.constant0._Z11copy_kernelyii)
        /*0060*/ 	.short	0x0380
        /*0062*/ 	.short	0x0010


	//----- nvinfo : EIATTR_SW_WAR
	.align		4
.L_17:
        /*0064*/ 	.byte	0x04, 0x36
        /*0066*/ 	.short	(.L_19 - .L_18)
.L_18:
        /*0068*/ 	.word	0x00000008
.L_19:


//--------------------- .nv.callgraph             --------------------------
	.section	.nv.callgraph,"",@"SHT_CUDA_CALLGRAPH"
	.align	4
	.sectionentsize	8
	.align		4
        /*0000*/ 	.word	0x00000000
	.align		4
        /*0004*/ 	.word	0xffffffff
	.align		4
        /*0008*/ 	.word	0x00000000
	.align		4
        /*000c*/ 	.word	0xfffffffe
	.align		4
        /*0010*/ 	.word	0x00000000
	.align		4
        /*0014*/ 	.word	0xfffffffd
	.align		4
        /*0018*/ 	.word	0x00000000
	.align		4
        /*001c*/ 	.word	0xfffffffc


//--------------------- .text._Z11copy_kernelyii  --------------------------
	.section	.text._Z11copy_kernelyii,"ax",@progbits
	.align	128
        .global         _Z11copy_kernelyii
        .type           _Z11copy_kernelyii,@function
        .size           _Z11copy_kernelyii,(.L_x_1 - _Z11copy_kernelyii)
        .other          _Z11copy_kernelyii,@"STO_CUDA_ENTRY STV_DEFAULT"
_Z11copy_kernelyii:
.text._Z11copy_kernelyii:
[----:B------:R-:W-:Y:S01]  /*0000*/  LDC R1, c[0x0][0x37c] ;  /* 0x0000df00ff017b82 */ /* 0x000fe20000000800 */
[----:B------:R-:W0:Y:S07]  /*0010*/  S2R R0, SR_TID.Y ;  /* 0x0000000000007919 */ /* 0x000e2e0000002200 */
[----:B------:R-:W1:Y:S01]  /*0020*/  LDC R4, c[0x0][0x360] ;  /* 0x0000d800ff047b82 */ /* 0x000e620000000800 */
[----:B------:R-:W2:Y:S01]  /*0030*/  LDCU.64 UR6, c[0x0][0x388] ;  /* 0x00007100ff0677ac */ /* 0x000ea20008000a00 */
[----:B------:R-:W1:Y:S06]  /*0040*/  S2R R5, SR_TID.X ;  /* 0x0000000000057919 */ /* 0x000e6c0000002100 */
[----:B------:R-:W0:Y:S08]  /*0050*/  S2UR UR5, SR_CTAID.Y ;  /* 0x00000000000579c3 */ /* 0x000e300000002600 */
[----:B------:R-:W0:Y:S08]  /*0060*/  LDC R3, c[0x0][0x364] ;  /* 0x0000d900ff037b82 */ /* 0x000e300000000800 */
[----:B------:R-:W1:Y:S01]  /*0070*/  S2UR UR4, SR_CTAID.X ;  /* 0x00000000000479c3 */ /* 0x000e620000002500 */
[----:B0-----:R-:W-:-:S05]  /*0080*/  IMAD R3, R3, UR5, R0 ;  /* 0x0000000503037c24 */ /* 0x001fca000f8e0200 */
[----:B--2---:R-:W-:Y:S01]  /*0090*/  ISETP.GE.AND P0, PT, R3, UR7, PT ;  /* 0x0000000703007c0c */ /* 0x004fe2000bf06270 */
[----:B-1----:R-:W-:-:S05]  /*00a0*/  IMAD R5, R4, UR4, R5 ;  /* 0x0000000404057c24 */ /* 0x002fca000f8e0205 */
[----:B------:R-:W-:-:S13]  /*00b0*/  ISETP.GE.OR P0, PT, R5, UR6, P0 ;  /* 0x0000000605007c0c */ /* 0x000fda0008706670 */
[----:B------:R-:W-:Y:S05]  /*00c0*/  @P0 EXIT ;  /* 0x000000000000094d */ /* 0x000fea0003800000 */
[----:B------:R-:W-:Y:S01]  /*00d0*/  IMAD.MOV.U32 R4, RZ, RZ, RZ ;  /* 0x000000ffff047224 */ /* 0x000fe200078e00ff */
[----:B------:R-:W0:Y:S01]  /*00e0*/  LDCU UR4, c[0x0][0x380] ;  /* 0x00007000ff0477ac */ /* 0x000e220008000800 */
[----:B------:R-:W-:-:S04]  /*00f0*/  IMAD.HI.U32 R2, R3, -0x7f7f7f7f, RZ ;  /* 0x8080808103027827 */ /* 0x000fc800078e00ff */
[----:B------:R-:W-:Y:S01]  /*0100*/  IMAD.HI R0, R5, -0x7f7f7f7f, R4 ;  /* 0x8080808105007827 */ /* 0x000fe200078e0204 */
[----:B------:R-:W-:-:S04]  /*0110*/  SHF.R.U32.HI R2, RZ, 0x7, R2 ;  /* 0x00000007ff027819 */ /* 0x000fc80000011602 */
[----:B------:R-:W-:Y:S01]  /*0120*/  SHF.R.U32.HI R7, RZ, 0x1f, R0 ;  /* 0x0000001fff077819 */ /* 0x000fe20000011600 */
[----:B------:R-:W-:-:S03]  /*0130*/  IMAD R2, R2, -0xff, R3 ;  /* 0xffffff0102027824 */ /* 0x000fc600078e0203 */
[----:B------:R-:W-:-:S05]  /*0140*/  LEA.HI R7, R0, R7, RZ, 0x19 ;  /* 0x0000000700077211 */ /* 0x000fca00078fc8ff */
[----:B------:R-:W-:-:S05]  /*0150*/  IMAD.IADD R7, R5, 0x1, R7 ;  /* 0x0000000105077824 */ /* 0x000fca00078e0207 */
[----:B------:R-:W-:-:S04]  /*0160*/  LOP3.LUT R7, R7, 0xff, RZ, 0xc0, !PT ;  /* 0x000000ff07077812 */ /* 0x000fc800078ec0ff */
[----:B------:R-:W-:Y:S01]  /*0170*/  PRMT R2, R2, 0x7604, R7 ;  /* 0x0000760402027816 */ /* 0x000fe20000000007 */
[----:B------:R-:W-:-:S03]  /*0180*/  IMAD.MOV.U32 R7, RZ, RZ, 0xff ;  /* 0x000000ffff077424 */ /* 0x000fc600078e00ff */
[----:B------:R-:W-:Y:S01]  /*0190*/  PRMT R0, RZ, 0x7054, R2 ;  /* 0x00007054ff007816 */ /* 0x000fe20000000002 */
[----:B------:R-:W-:-:S03]  /*01a0*/  IMAD.SHL.U32 R2, R5, 0x4, RZ ;  /* 0x0000000405027824 */ /* 0x000fc600078e00ff */
[----:B------:R-:W-:-:S04]  /*01b0*/  PRMT R0, R7, 0x654, R0 ;  /* 0x0000065407007816 */ /* 0x000fc80000000000 */
[----:B0-----:R0:W-:Y:S02]  /*01c0*/  SUST.D.BA.2D.STRONG.SM.TRAP [R2], R0, UR4 ;  /* 0x70ff040002007f9d */ /* 0x0011e4000810a900 */
[----:B0-----:R-:W-:Y:S05]  /*01d0*/  EXIT ;  /* 0x000000000000794d */ /* 0x001fea0003800000 */
.L_x_0:
[----:B------:R-:W-:-:S00]  /*01e0*/  BRA `(.L_x_0) ;  /* 0xfffffffc00fc7947 */ /* 0x000fc0000383ffff */
[----:B------:R-:W-:-:S00]  /*01f0*/  NOP ;  /* 0x0000000000007918 */ /* 0x000fc00000000000 */
        /* <DEDUP_REMOVED lines=8> */
.L_x_1:


//--------------------- .nv.shared.reserved.0     --------------------------
	.section	.nv.shared.reserved.0,"aw",@nobits
	.weak		__nv_reservedSMEM_offset_0_alias
	.size		__nv_reservedSMEM_offset_0_alias, 0, 64
	.other		__nv_reservedSMEM_offset_0_alias,@"STO_CUDA_RESERVED_SHARED STV_DEFAULT"
__nv_reservedSMEM_offset_0_alias:
	.zero		0
	.zero		64


//--------------------- .nv.constant0._Z11copy_kernelyii --------------------------
	.section	.nv.constant0._Z11copy_kernelyii,"a",@progbits
	.sectionflags	@""
	.align	4
.nv.constant0._Z11copy_kernelyii:
	.zero		912


//--------------------- SYMBOLS --------------------------

	.type		.nv.reservedSmem.offset0,@object
	.size		.nv.reservedSmem.offset0,0x4
